//
// Generated by NVIDIA NVVM Compiler
//
// Compiler Build ID: CL-36424714
// Cuda compilation tools, release 13.0, V13.0.88
// Based on NVVM 20.0.0
//

.version 9.0
.target sm_100
.address_size 64

	// .globl	_Z20matriz_vector_kernelP8ElementoiPdS1_i

.visible .entry _Z20matriz_vector_kernelP8ElementoiPdS1_i(
	.param .u64 .ptr .align 1 _Z20matriz_vector_kernelP8ElementoiPdS1_i_param_0,
	.param .u32 _Z20matriz_vector_kernelP8ElementoiPdS1_i_param_1,
	.param .u64 .ptr .align 1 _Z20matriz_vector_kernelP8ElementoiPdS1_i_param_2,
	.param .u64 .ptr .align 1 _Z20matriz_vector_kernelP8ElementoiPdS1_i_param_3,
	.param .u32 _Z20matriz_vector_kernelP8ElementoiPdS1_i_param_4
)
{
	.reg .pred 	%p<2>;
	.reg .b32 	%r<8>;
	.reg .b64 	%rd<13>;
	.reg .b64 	%fd<5>;

	ld.param.u64 	%rd1, [_Z20matriz_vector_kernelP8ElementoiPdS1_i_param_0];
	ld.param.u32 	%r2, [_Z20matriz_vector_kernelP8ElementoiPdS1_i_param_1];
	ld.param.u64 	%rd2, [_Z20matriz_vector_kernelP8ElementoiPdS1_i_param_2];
	ld.param.u64 	%rd3, [_Z20matriz_vector_kernelP8ElementoiPdS1_i_param_3];
	mov.u32 	%r3, %ctaid.x;
	mov.u32 	%r4, %ntid.x;
	mov.u32 	%r5, %tid.x;
	mad.lo.s32 	%r1, %r3, %r4, %r5;
	setp.ge.s32 	%p1, %r1, %r2;
	@%p1 bra 	$L__BB0_2;
	cvta.to.global.u64 	%rd4, %rd1;
	cvta.to.global.u64 	%rd5, %rd2;
	cvta.to.global.u64 	%rd6, %rd3;
	mul.wide.s32 	%rd7, %r1, 16;
	add.s64 	%rd8, %rd4, %rd7;
	ld.global.v2.u32 	{%r6, %r7}, [%rd8];
	ld.global.f64 	%fd1, [%rd8+8];
	mul.wide.s32 	%rd9, %r6, 8;
	add.s64 	%rd10, %rd6, %rd9;
	mul.wide.s32 	%rd11, %r7, 8;
	add.s64 	%rd12, %rd5, %rd11;
	ld.global.f64 	%fd2, [%rd12];
	mul.f64 	%fd3, %fd1, %fd2;
	atom.global.add.f64 	%fd4, [%rd10], %fd3;
$L__BB0_2:
	ret;

}


// ===== COMPILED SASS (sm_100) =====

	.target	sm_100

	.elftype	@"ET_EXEC"


//--------------------- .note.nv.tkinfo           --------------------------
	.section	.note.nv.tkinfo,"",@"SHT_NOTE"
	.sectionflags	@"SHF_NOTE_NV_TKINFO"
	.tkinfo
        /*0018*/ 	.word	0x00000002
        /*0030*/ 	.string	""
        /*0030*/ 	.string	"ptxas"
        /*0030*/ 	.string	"Cuda compilation tools, release 13.0, V13.0.88"
        /*0030*/ 	.string	"Build cuda_13.0.r13.0/compiler.36424714_0"
        /*0030*/ 	.string	"-arch sm_100 -m 64 "



//--------------------- .note.nv.cuinfo           --------------------------
	.section	.note.nv.cuinfo,"",@"SHT_NOTE"
	.sectionflags	@"SHF_NOTE_NV_CUINFO"
        /*0018*/ 	.short	0x0002
        /*001a*/ 	.short	0x0064
        /*001c*/ 	.short	0x0082
	.zero		2


//--------------------- .nv.info                  --------------------------
	.section	.nv.info,"",@"SHT_CUDA_INFO"
	.align	4


	//----- nvinfo : EIATTR_REGCOUNT
	.align		4
        /*0000*/ 	.byte	0x04, 0x2f
        /*0002*/ 	.short	(.L_1 - .L_0)
	.align		4
.L_0:
        /*0004*/ 	.word	index@(_Z20matriz_vector_kernelP8ElementoiPdS1_i)
        /*0008*/ 	.word	0x00000010


	//----- nvinfo : EIATTR_FRAME_SIZE
	.align		4
.L_1:
        /*000c*/ 	.byte	0x04, 0x11
        /*000e*/ 	.short	(.L_3 - .L_2)
	.align		4
.L_2:
        /*0010*/ 	.word	index@(_Z20matriz_vector_kernelP8ElementoiPdS1_i)
        /*0014*/ 	.word	0x00000000


	//----- nvinfo : EIATTR_MIN_STACK_SIZE
	.align		4
.L_3:
        /*0018*/ 	.byte	0x04, 0x12
        /*001a*/ 	.short	(.L_5 - .L_4)
	.align		4
.L_4:
        /*001c*/ 	.word	index@(_Z20matriz_vector_kernelP8ElementoiPdS1_i)
        /*0020*/ 	.word	0x00000000
.L_5:


//--------------------- .nv.compat                --------------------------
	.section	.nv.compat,"",@"SHT_CUDA_COMPAT_INFO"
	.align	4
        /*0000*/ 	.byte	0x02, 0x09, 0x00, 0x00, 0x02, 0x02, 0x01, 0x00, 0x02, 0x05, 0x05, 0x00, 0x03, 0x07, 0x01, 0x01
        /*0010*/ 	.byte	0x02, 0x03, 0x00, 0x00, 0x02, 0x06, 0x01, 0x00, 0x04, 0x0b, 0x08, 0x00, 0x01, 0x00, 0x00, 0x00
        /*0020*/ 	.byte	0x00, 0x00, 0x00, 0x00


//--------------------- .nv.info._Z20matriz_vector_kernelP8ElementoiPdS1_i --------------------------
	.section	.nv.info._Z20matriz_vector_kernelP8ElementoiPdS1_i,"",@"SHT_CUDA_INFO"
	.sectionflags	@""
	.align	4


	//----- nvinfo : EIATTR_CUDA_API_VERSION
	.align		4
        /*0000*/ 	.byte	0x04, 0x37
        /*0002*/ 	.short	(.L_7 - .L_6)
.L_6:
        /*0004*/ 	.word	0x00000082


	//----- nvinfo : EIATTR_KPARAM_INFO
	.align		4
.L_7:
        /*0008*/ 	.byte	0x04, 0x17
        /*000a*/ 	.short	(.L_9 - .L_8)
.L_8:
        /*000c*/ 	.word	0x00000000
        /*0010*/ 	.short	0x0004
        /*0012*/ 	.short	0x0020
        /*0014*/ 	.byte	0x00, 0xf0, 0x11, 0x00


	//----- nvinfo : EIATTR_KPARAM_INFO
	.align		4
.L_9:
        /*0018*/ 	.byte	0x04, 0x17
        /*001a*/ 	.short	(.L_11 - .L_10)
.L_10:
        /*001c*/ 	.word	0x00000000
        /*0020*/ 	.short	0x0003
        /*0022*/ 	.short	0x0018
        /*0024*/ 	.byte	0x00, 0xf5, 0x21, 0x00


	//----- nvinfo : EIATTR_KPARAM_INFO
	.align		4
.L_11:
        /*0028*/ 	.byte	0x04, 0x17
        /*002a*/ 	.short	(.L_13 - .L_12)
.L_12:
        /*002c*/ 	.word	0x00000000
        /*0030*/ 	.short	0x0002
        /*0032*/ 	.short	0x0010
        /*0034*/ 	.byte	0x00, 0xf5, 0x21, 0x00


	//----- nvinfo : EIATTR_KPARAM_INFO
	.align		4
.L_13:
        /*0038*/ 	.byte	0x04, 0x17
        /*003a*/ 	.short	(.L_15 - .L_14)
.L_14:
        /*003c*/ 	.word	0x00000000
        /*0040*/ 	.short	0x0001
        /*0042*/ 	.short	0x0008
        /*0044*/ 	.byte	0x00, 0xf0, 0x11, 0x00


	//----- nvinfo : EIATTR_KPARAM_INFO
	.align		4
.L_15:
        /*0048*/ 	.byte	0x04, 0x17
        /*004a*/ 	.short	(.L_17 - .L_16)
.L_16:
        /*004c*/ 	.word	0x00000000
        /*0050*/ 	.short	0x0000
        /*0052*/ 	.short	0x0000
        /*0054*/ 	.byte	0x00, 0xf5, 0x21, 0x00


	//----- nvinfo : EIATTR_SPARSE_MMA_MASK
	.align		4
.L_17:
        /*0058*/ 	.byte	0x03, 0x50
        /*005a*/ 	.short	0x0000


	//----- nvinfo : EIATTR_MAXREG_COUNT
	.align		4
        /*005c*/ 	.byte	0x03, 0x1b
        /*005e*/ 	.short	0x00ff


	//----- nvinfo : EIATTR_MERCURY_ISA_VERSION
	.align		4
        /*0060*/ 	.byte	0x03, 0x5f
        /*0062*/ 	.short	0x0101


	//----- nvinfo : EIATTR_VRC_CTA_INIT_COUNT
	.align		4
        /*0064*/ 	.byte	0x02, 0x4a
	.zero		1
	.zero		1


	//----- nvinfo : EIATTR_EXIT_INSTR_OFFSETS
	.align		4
        /*0068*/ 	.byte	0x04, 0x1c
        /*006a*/ 	.short	(.L_19 - .L_18)


	//   ....[0]....
.L_18:
        /*006c*/ 	.word	0x00000070


	//   ....[1]....
        /*0070*/ 	.word	0x00000140


	//----- nvinfo : EIATTR_CBANK_PARAM_SIZE
	.align		4
.L_19:
        /*0074*/ 	.byte	0x03, 0x19
        /*0076*/ 	.short	0x0024


	//----- nvinfo : EIATTR_PARAM_CBANK
	.align		4
        /*0078*/ 	.byte	0x04, 0x0a
        /*007a*/ 	.short	(.L_21 - .L_20)
	.align		4
.L_20:
        /*007c*/ 	.word	index@(.nv.constant0._Z20matriz_vector_kernelP8ElementoiPdS1_i)
        /*0080*/ 	.short	0x0380
        /*0082*/ 	.short	0x0024


	//----- nvinfo : EIATTR_SW_WAR
	.align		4
.L_21:
        /*0084*/ 	.byte	0x04, 0x36
        /*0086*/ 	.short	(.L_23 - .L_22)
.L_22:
        /*0088*/ 	.word	0x00000008
.L_23:


//--------------------- .nv.callgraph             --------------------------
	.section	.nv.callgraph,"",@"SHT_CUDA_CALLGRAPH"
	.align	4
	.sectionentsize	8
	.align		4
        /*0000*/ 	.word	0x00000000
	.align		4
        /*0004*/ 	.word	0xffffffff
	.align		4
        /*0008*/ 	.word	0x00000000
	.align		4
        /*000c*/ 	.word	0xfffffffe
	.align		4
        /*0010*/ 	.word	0x00000000
	.align		4
        /*0014*/ 	.word	0xfffffffd
	.align		4
        /*0018*/ 	.word	0x00000000
	.align		4
        /*001c*/ 	.word	0xfffffffc


//--------------------- .text._Z20matriz_vector_kernelP8ElementoiPdS1_i --------------------------
	.section	.text._Z20matriz_vector_kernelP8ElementoiPdS1_i,"ax",@progbits
	.align	128
        .global         _Z20matriz_vector_kernelP8ElementoiPdS1_i
        .type           _Z20matriz_vector_kernelP8ElementoiPdS1_i,@function
        .size           _Z20matriz_vector_kernelP8ElementoiPdS1_i,(.L_x_1 - _Z20matriz_vector_kernelP8ElementoiPdS1_i)
        .other          _Z20matriz_vector_kernelP8ElementoiPdS1_i,@"STO_CUDA_ENTRY STV_DEFAULT"
_Z20matriz_vector_kernelP8ElementoiPdS1_i:
.text._Z20matriz_vector_kernelP8ElementoiPdS1_i:
[----:B------:R-:W-:Y:S01]  /*0000*/  LDC R1, c[0x0][0x37c] ;  /* 0x0000df00ff017b82 */ /* 0x000fe20000000800 */
[----:B------:R-:W0:Y:S07]  /*0010*/  S2R R0, SR_TID.X ;  /* 0x0000000000007919 */ /* 0x000e2e0000002100 */
[----:B------:R-:W0:Y:S01]  /*0020*/  S2UR UR4, SR_CTAID.X ;  /* 0x00000000000479c3 */ /* 0x000e220000002500 */
[----:B------:R-:W1:Y:S07]  /*0030*/  LDCU UR5, c[0x0][0x388] ;  /* 0x00007100ff0577ac */ /* 0x000e6e0008000800 */
[----:B------:R-:W0:Y:S02]  /*0040*/  LDC R5, c[0x0][0x360] ;  /* 0x0000d800ff057b82 */ /* 0x000e240000000800 */
[----:B0-----:R-:W-:-:S05]  /*0050*/  IMAD R5, R5, UR4, R0 ;  /* 0x0000000405057c24 */ /* 0x001fca000f8e0200 */
[----:B-1----:R-:W-:-:S13]  /*0060*/  ISETP.GE.AND P0, PT, R5, UR5, PT ;  /* 0x0000000505007c0c */ /* 0x002fda000bf06270 */
[----:B------:R-:W-:Y:S05]  /*0070*/  @P0 EXIT ;  /* 0x000000000000094d */ /* 0x000fea0003800000 */
[----:B------:R-:W0:Y:S01]  /*0080*/  LDC.64 R2, c[0x0][0x380] ;  /* 0x0000e000ff027b82 */ /* 0x000e220000000a00 */
[----:B------:R-:W1:Y:S07]  /*0090*/  LDCU.64 UR4, c[0x0][0x358] ;  /* 0x00006b00ff0477ac */ /* 0x000e6e0008000a00 */
[----:B------:R-:W2:Y:S08]  /*00a0*/  LDC.64 R6, c[0x0][0x390] ;  /* 0x0000e400ff067b82 */ /* 0x000eb00000000a00 */
[----:B------:R-:W3:Y:S01]  /*00b0*/  LDC.64 R10, c[0x0][0x398] ;  /* 0x0000e600ff0a7b82 */ /* 0x000ee20000000a00 */
[----:B0-----:R-:W-:-:S05]  /*00c0*/  IMAD.WIDE R2, R5, 0x10, R2 ;  /* 0x0000001005027825 */ /* 0x001fca00078e0202 */
[----:B-1----:R-:W2:Y:S04]  /*00d0*/  LDG.E.64 R12, desc[UR4][R2.64] ;  /* 0x00000004020c7981 */ /* 0x002ea8000c1e1b00 */
[----:B------:R-:W4:Y:S01]  /*00e0*/  LDG.E.64 R4, desc[UR4][R2.64+0x8] ;  /* 0x0000080402047981 */ /* 0x000f22000c1e1b00 */
[----:B--2---:R-:W-:-:S06]  /*00f0*/  IMAD.WIDE R6, R13, 0x8, R6 ;  /* 0x000000080d067825 */ /* 0x004fcc00078e0206 */
[----:B------:R-:W4:Y:S02]  /*0100*/  LDG.E.64 R6, desc[UR4][R6.64] ;  /* 0x0000000406067981 */ /* 0x000f24000c1e1b00 */
[----:B----4-:R-:W-:Y:S01]  /*0110*/  DMUL R8, R4, R6 ;  /* 0x0000000604087228 */ /* 0x010fe20000000000 */
[----:B---3--:R-:W-:-:S06]  /*0120*/  IMAD.WIDE R4, R12, 0x8, R10 ;  /* 0x000000080c047825 */ /* 0x008fcc00078e020a */
[----:B------:R-:W-:Y:S01]  /*0130*/  REDG.E.ADD.F64.RN.STRONG.GPU desc[UR4][R4.64], R8 ;  /* 0x00000008040079a6 */ /* 0x000fe2000c12ff04 */
[----:B------:R-:W-:Y:S05]  /*0140*/  EXIT ;  /* 0x000000000000794d */ /* 0x000fea0003800000 */
.L_x_0:
[----:B------:R-:W-:-:S00]  /*0150*/  BRA `(.L_x_0) ;  /* 0xfffffffc00fc7947 */ /* 0x000fc0000383ffff */
[----:B------:R-:W-:-:S00]  /*0160*/  NOP ;  /* 0x0000000000007918 */ /* 0x000fc00000000000 */
        /* <DEDUP_REMOVED lines=9> */
.L_x_1:


//--------------------- .nv.shared.reserved.0     --------------------------
	.section	.nv.shared.reserved.0,"aw",@nobits
	.weak		__nv_reservedSMEM_offset_0_alias
	.size		__nv_reservedSMEM_offset_0_alias, 0, 64
	.other		__nv_reservedSMEM_offset_0_alias,@"STO_CUDA_RESERVED_SHARED STV_DEFAULT"
__nv_reservedSMEM_offset_0_alias:
	.zero		0
	.zero		64


//--------------------- .nv.constant0._Z20matriz_vector_kernelP8ElementoiPdS1_i --------------------------
	.section	.nv.constant0._Z20matriz_vector_kernelP8ElementoiPdS1_i,"a",@progbits
	.sectionflags	@""
	.align	4
.nv.constant0._Z20matriz_vector_kernelP8ElementoiPdS1_i:
	.zero		932


//--------------------- SYMBOLS --------------------------

	.type		.nv.reservedSmem.offset0,@object
	.size		.nv.reservedSmem.offset0,0x4
